//
// Generated by NVIDIA NVVM Compiler
//
// Compiler Build ID: CL-36424714
// Cuda compilation tools, release 13.0, V13.0.88
// Based on NVVM 20.0.0
//

.version 9.0
.target sm_100
.address_size 64

	// .globl	_Z15optimizedKernelPKfPfi

.visible .entry _Z15optimizedKernelPKfPfi(
	.param .u64 .ptr .align 1 _Z15optimizedKernelPKfPfi_param_0,
	.param .u64 .ptr .align 1 _Z15optimizedKernelPKfPfi_param_1,
	.param .u32 _Z15optimizedKernelPKfPfi_param_2
)
{
	.reg .pred 	%p<5>;
	.reg .b32 	%r<10>;
	.reg .b32 	%f<9>;
	.reg .b64 	%rd<17>;

	ld.param.u64 	%rd3, [_Z15optimizedKernelPKfPfi_param_0];
	ld.param.u64 	%rd4, [_Z15optimizedKernelPKfPfi_param_1];
	ld.param.u32 	%r2, [_Z15optimizedKernelPKfPfi_param_2];
	cvta.to.global.u64 	%rd1, %rd4;
	cvta.to.global.u64 	%rd2, %rd3;
	mov.u32 	%r3, %ctaid.x;
	mov.u32 	%r4, %ntid.x;
	mov.u32 	%r5, %tid.x;
	mad.lo.s32 	%r6, %r3, %r4, %r5;
	shl.b32 	%r1, %r6, 2;
	setp.ge.s32 	%p1, %r1, %r2;
	@%p1 bra 	$L__BB0_2;
	mul.wide.s32 	%rd5, %r1, 4;
	add.s64 	%rd6, %rd2, %rd5;
	ld.global.nc.f32 	%f1, [%rd6];
	fma.rn.f32 	%f2, %f1, 0f40000000, 0f3F800000;
	add.s64 	%rd7, %rd1, %rd5;
	st.global.f32 	[%rd7], %f2;
$L__BB0_2:
	add.s32 	%r7, %r1, 1;
	setp.ge.s32 	%p2, %r7, %r2;
	@%p2 bra 	$L__BB0_4;
	mul.wide.s32 	%rd8, %r1, 4;
	add.s64 	%rd9, %rd2, %rd8;
	ld.global.nc.f32 	%f3, [%rd9+4];
	fma.rn.f32 	%f4, %f3, 0f40000000, 0f3F800000;
	add.s64 	%rd10, %rd1, %rd8;
	st.global.f32 	[%rd10+4], %f4;
$L__BB0_4:
	add.s32 	%r8, %r1, 2;
	setp.ge.s32 	%p3, %r8, %r2;
	@%p3 bra 	$L__BB0_6;
	mul.wide.s32 	%rd11, %r1, 4;
	add.s64 	%rd12, %rd2, %rd11;
	ld.global.nc.f32 	%f5, [%rd12+8];
	fma.rn.f32 	%f6, %f5, 0f40000000, 0f3F800000;
	add.s64 	%rd13, %rd1, %rd11;
	st.global.f32 	[%rd13+8], %f6;
$L__BB0_6:
	add.s32 	%r9, %r1, 3;
	setp.ge.s32 	%p4, %r9, %r2;
	@%p4 bra 	$L__BB0_8;
	mul.wide.s32 	%rd14, %r1, 4;
	add.s64 	%rd15, %rd2, %rd14;
	ld.global.nc.f32 	%f7, [%rd15+12];
	fma.rn.f32 	%f8, %f7, 0f40000000, 0f3F800000;
	add.s64 	%rd16, %rd1, %rd14;
	st.global.f32 	[%rd16+12], %f8;
$L__BB0_8:
	ret;

}


// ===== COMPILED SASS (sm_100) =====

	.target	sm_100

	.elftype	@"ET_EXEC"


//--------------------- .note.nv.tkinfo           --------------------------
	.section	.note.nv.tkinfo,"",@"SHT_NOTE"
	.sectionflags	@"SHF_NOTE_NV_TKINFO"
	.tkinfo
        /*0018*/ 	.word	0x00000002
        /*0030*/ 	.string	""
        /*0030*/ 	.string	"ptxas"
        /*0030*/ 	.string	"Cuda compilation tools, release 13.0, V13.0.88"
        /*0030*/ 	.string	"Build cuda_13.0.r13.0/compiler.36424714_0"
        /*0030*/ 	.string	"-arch sm_100 -m 64 "



//--------------------- .note.nv.cuinfo           --------------------------
	.section	.note.nv.cuinfo,"",@"SHT_NOTE"
	.sectionflags	@"SHF_NOTE_NV_CUINFO"
        /*0018*/ 	.short	0x0002
        /*001a*/ 	.short	0x0064
        /*001c*/ 	.short	0x0082
	.zero		2


//--------------------- .nv.info                  --------------------------
	.section	.nv.info,"",@"SHT_CUDA_INFO"
	.align	4


	//----- nvinfo : EIATTR_REGCOUNT
	.align		4
        /*0000*/ 	.byte	0x04, 0x2f
        /*0002*/ 	.short	(.L_1 - .L_0)
	.align		4
.L_0:
        /*0004*/ 	.word	index@(_Z15optimizedKernelPKfPfi)
        /*0008*/ 	.word	0x00000016


	//----- nvinfo : EIATTR_FRAME_SIZE
	.align		4
.L_1:
        /*000c*/ 	.byte	0x04, 0x11
        /*000e*/ 	.short	(.L_3 - .L_2)
	.align		4
.L_2:
        /*0010*/ 	.word	index@(_Z15optimizedKernelPKfPfi)
        /*0014*/ 	.word	0x00000000


	//----- nvinfo : EIATTR_MIN_STACK_SIZE
	.align		4
.L_3:
        /*0018*/ 	.byte	0x04, 0x12
        /*001a*/ 	.short	(.L_5 - .L_4)
	.align		4
.L_4:
        /*001c*/ 	.word	index@(_Z15optimizedKernelPKfPfi)
        /*0020*/ 	.word	0x00000000
.L_5:


//--------------------- .nv.compat                --------------------------
	.section	.nv.compat,"",@"SHT_CUDA_COMPAT_INFO"
	.align	4
        /*0000*/ 	.byte	0x02, 0x09, 0x00, 0x00, 0x02, 0x02, 0x01, 0x00, 0x02, 0x05, 0x05, 0x00, 0x03, 0x07, 0x01, 0x01
        /*0010*/ 	.byte	0x02, 0x03, 0x00, 0x00, 0x02, 0x06, 0x01, 0x00, 0x04, 0x0b, 0x08, 0x00, 0x09, 0x00, 0x00, 0x00
        /*0020*/ 	.byte	0x00, 0x00, 0x00, 0x00


//--------------------- .nv.info._Z15optimizedKernelPKfPfi --------------------------
	.section	.nv.info._Z15optimizedKernelPKfPfi,"",@"SHT_CUDA_INFO"
	.sectionflags	@""
	.align	4


	//----- nvinfo : EIATTR_CUDA_API_VERSION
	.align		4
        /*0000*/ 	.byte	0x04, 0x37
        /*0002*/ 	.short	(.L_7 - .L_6)
.L_6:
        /*0004*/ 	.word	0x00000082


	//----- nvinfo : EIATTR_KPARAM_INFO
	.align		4
.L_7:
        /*0008*/ 	.byte	0x04, 0x17
        /*000a*/ 	.short	(.L_9 - .L_8)
.L_8:
        /*000c*/ 	.word	0x00000000
        /*0010*/ 	.short	0x0002
        /*0012*/ 	.short	0x0010
        /*0014*/ 	.byte	0x00, 0xf0, 0x11, 0x00


	//----- nvinfo : EIATTR_KPARAM_INFO
	.align		4
.L_9:
        /*0018*/ 	.byte	0x04, 0x17
        /*001a*/ 	.short	(.L_11 - .L_10)
.L_10:
        /*001c*/ 	.word	0x00000000
        /*0020*/ 	.short	0x0001
        /*0022*/ 	.short	0x0008
        /*0024*/ 	.byte	0x00, 0xf5, 0x21, 0x00


	//----- nvinfo : EIATTR_KPARAM_INFO
	.align		4
.L_11:
        /*0028*/ 	.byte	0x04, 0x17
        /*002a*/ 	.short	(.L_13 - .L_12)
.L_12:
        /*002c*/ 	.word	0x00000000
        /*0030*/ 	.short	0x0000
        /*0032*/ 	.short	0x0000
        /*0034*/ 	.byte	0x00, 0xf5, 0x21, 0x00


	//----- nvinfo : EIATTR_SPARSE_MMA_MASK
	.align		4
.L_13:
        /*0038*/ 	.byte	0x03, 0x50
        /*003a*/ 	.short	0x0000


	//----- nvinfo : EIATTR_MAXREG_COUNT
	.align		4
        /*003c*/ 	.byte	0x03, 0x1b
        /*003e*/ 	.short	0x00ff


	//----- nvinfo : EIATTR_MERCURY_ISA_VERSION
	.align		4
        /*0040*/ 	.byte	0x03, 0x5f
        /*0042*/ 	.short	0x0101


	//----- nvinfo : EIATTR_VRC_CTA_INIT_COUNT
	.align		4
        /*0044*/ 	.byte	0x02, 0x4a
	.zero		1
	.zero		1


	//----- nvinfo : EIATTR_EXIT_INSTR_OFFSETS
	.align		4
        /*0048*/ 	.byte	0x04, 0x1c
        /*004a*/ 	.short	(.L_15 - .L_14)


	//   ....[0]....
.L_14:
        /*004c*/ 	.word	0x00000270


	//   ....[1]....
        /*0050*/ 	.word	0x00000300


	//----- nvinfo : EIATTR_CBANK_PARAM_SIZE
	.align		4
.L_15:
        /*0054*/ 	.byte	0x03, 0x19
        /*0056*/ 	.short	0x0014


	//----- nvinfo : EIATTR_PARAM_CBANK
	.align		4
        /*0058*/ 	.byte	0x04, 0x0a
        /*005a*/ 	.short	(.L_17 - .L_16)
	.align		4
.L_16:
        /*005c*/ 	.word	index@(.nv.constant0._Z15optimizedKernelPKfPfi)
        /*0060*/ 	.short	0x0380
        /*0062*/ 	.short	0x0014


	//----- nvinfo : EIATTR_SW_WAR
	.align		4
.L_17:
        /*0064*/ 	.byte	0x04, 0x36
        /*0066*/ 	.short	(.L_19 - .L_18)
.L_18:
        /*0068*/ 	.word	0x00000008
.L_19:


//--------------------- .nv.callgraph             --------------------------
	.section	.nv.callgraph,"",@"SHT_CUDA_CALLGRAPH"
	.align	4
	.sectionentsize	8
	.align		4
        /*0000*/ 	.word	0x00000000
	.align		4
        /*0004*/ 	.word	0xffffffff
	.align		4
        /*0008*/ 	.word	0x00000000
	.align		4
        /*000c*/ 	.word	0xfffffffe
	.align		4
        /*0010*/ 	.word	0x00000000
	.align		4
        /*0014*/ 	.word	0xfffffffd
	.align		4
        /*0018*/ 	.word	0x00000000
	.align		4
        /*001c*/ 	.word	0xfffffffc


//--------------------- .text._Z15optimizedKernelPKfPfi --------------------------
	.section	.text._Z15optimizedKernelPKfPfi,"ax",@progbits
	.align	128
        .global         _Z15optimizedKernelPKfPfi
        .type           _Z15optimizedKernelPKfPfi,@function
        .size           _Z15optimizedKernelPKfPfi,(.L_x_1 - _Z15optimizedKernelPKfPfi)
        .other          _Z15optimizedKernelPKfPfi,@"STO_CUDA_ENTRY STV_DEFAULT"
_Z15optimizedKernelPKfPfi:
.text._Z15optimizedKernelPKfPfi:
[----:B------:R-:W-:Y:S01]  /*0000*/  LDC R1, c[0x0][0x37c] ;  /* 0x0000df00ff017b82 */ /* 0x000fe20000000800 */
[----:B------:R-:W0:Y:S07]  /*0010*/  S2R R3, SR_TID.X ;  /* 0x0000000000037919 */ /* 0x000e2e0000002100 */
[----:B------:R-:W0:Y:S01]  /*0020*/  S2UR UR4, SR_CTAID.X ;  /* 0x00000000000479c3 */ /* 0x000e220000002500 */
[----:B------:R-:W1:Y:S07]  /*0030*/  LDCU UR6, c[0x0][0x390] ;  /* 0x00007200ff0677ac */ /* 0x000e6e0008000800 */
[----:B------:R-:W0:Y:S08]  /*0040*/  LDC R0, c[0x0][0x360] ;  /* 0x0000d800ff007b82 */ /* 0x000e300000000800 */
[----:B------:R-:W2:Y:S08]  /*0050*/  LDC.64 R6, c[0x0][0x380] ;  /* 0x0000e000ff067b82 */ /* 0x000eb00000000a00 */
[----:B------:R-:W3:Y:S01]  /*0060*/  LDC.64 R4, c[0x0][0x380] ;  /* 0x0000e000ff047b82 */ /* 0x000ee20000000a00 */
[----:B0-----:R-:W-:Y:S01]  /*0070*/  IMAD R0, R0, UR4, R3 ;  /* 0x0000000400007c24 */ /* 0x001fe2000f8e0203 */
[----:B------:R-:W0:Y:S06]  /*0080*/  LDCU.64 UR4, c[0x0][0x358] ;  /* 0x00006b00ff0477ac */ /* 0x000e2c0008000a00 */
[----:B------:R-:W4:Y:S01]  /*0090*/  LDC.64 R2, c[0x0][0x380] ;  /* 0x0000e000ff027b82 */ /* 0x000f220000000a00 */
[----:B------:R-:W-:-:S04]  /*00a0*/  SHF.L.U32 R0, R0, 0x2, RZ ;  /* 0x0000000200007819 */ /* 0x000fc800000006ff */
[C---:B------:R-:W-:Y:S02]  /*00b0*/  IADD3 R8, PT, PT, R0.reuse, 0x1, RZ ;  /* 0x0000000100087810 */ /* 0x040fe40007ffe0ff */
[C---:B------:R-:W-:Y:S02]  /*00c0*/  IADD3 R9, PT, PT, R0.reuse, 0x2, RZ ;  /* 0x0000000200097810 */ /* 0x040fe40007ffe0ff */
[----:B-1----:R-:W-:Y:S02]  /*00d0*/  ISETP.GE.AND P0, PT, R0, UR6, PT ;  /* 0x0000000600007c0c */ /* 0x002fe4000bf06270 */
[----:B------:R-:W-:Y:S02]  /*00e0*/  ISETP.GE.AND P1, PT, R8, UR6, PT ;  /* 0x0000000608007c0c */ /* 0x000fe4000bf26270 */
[----:B------:R-:W-:Y:S02]  /*00f0*/  ISETP.GE.AND P2, PT, R9, UR6, PT ;  /* 0x0000000609007c0c */ /* 0x000fe4000bf46270 */
[----:B------:R-:W1:Y:S07]  /*0100*/  LDC.64 R8, c[0x0][0x388] ;  /* 0x0000e200ff087b82 */ /* 0x000e6e0000000a00 */
[----:B--2---:R-:W-:-:S04]  /*0110*/  @!P0 IMAD.WIDE R6, R0, 0x4, R6 ;  /* 0x0000000400068825 */ /* 0x004fc800078e0206 */
[C---:B----4-:R-:W-:Y:S02]  /*0120*/  @!P1 IMAD.WIDE R10, R0.reuse, 0x4, R2 ;  /* 0x00000004000a9825 */ /* 0x050fe400078e0202 */
[----:B0-----:R-:W2:Y:S01]  /*0130*/  @!P0 LDG.E.CONSTANT R6, desc[UR4][R6.64] ;  /* 0x0000000406068981 */ /* 0x001ea2000c1e9900 */
[----:B------:R-:W0:Y:S01]  /*0140*/  LDC.64 R2, c[0x0][0x388] ;  /* 0x0000e200ff027b82 */ /* 0x000e220000000a00 */
[C---:B---3--:R-:W-:Y:S02]  /*0150*/  @!P2 IMAD.WIDE R12, R0.reuse, 0x4, R4 ;  /* 0x00000004000ca825 */ /* 0x048fe400078e0204 */
[----:B------:R-:W3:Y:S04]  /*0160*/  @!P1 LDG.E.CONSTANT R10, desc[UR4][R10.64+0x4] ;  /* 0x000004040a0a9981 */ /* 0x000ee8000c1e9900 */
[----:B------:R-:W4:Y:S01]  /*0170*/  @!P2 LDG.E.CONSTANT R12, desc[UR4][R12.64+0x8] ;  /* 0x000008040c0ca981 */ /* 0x000f22000c1e9900 */
[----:B------:R-:W5:Y:S01]  /*0180*/  LDC.64 R4, c[0x0][0x388] ;  /* 0x0000e200ff047b82 */ /* 0x000f620000000a00 */
[----:B------:R-:W-:-:S02]  /*0190*/  IADD3 R14, PT, PT, R0, 0x3, RZ ;  /* 0x00000003000e7810 */ /* 0x000fc40007ffe0ff */
[----:B------:R-:W-:Y:S02]  /*01a0*/  @!P0 MOV R15, 0x40000000 ;  /* 0x40000000000f8802 */ /* 0x000fe40000000f00 */
[----:B------:R-:W-:Y:S02]  /*01b0*/  ISETP.GE.AND P3, PT, R14, UR6, PT ;  /* 0x000000060e007c0c */ /* 0x000fe4000bf66270 */
[----:B------:R-:W-:Y:S02]  /*01c0*/  @!P1 MOV R17, 0x40000000 ;  /* 0x4000000000119802 */ /* 0x000fe40000000f00 */
[----:B------:R-:W-:Y:S01]  /*01d0*/  @!P2 MOV R19, 0x40000000 ;  /* 0x400000000013a802 */ /* 0x000fe20000000f00 */
[----:B0-----:R-:W-:-:S04]  /*01e0*/  @!P2 IMAD.WIDE R2, R0, 0x4, R2 ;  /* 0x000000040002a825 */ /* 0x001fc800078e0202 */
[----:B-----5:R-:W-:-:S04]  /*01f0*/  @!P1 IMAD.WIDE R4, R0, 0x4, R4 ;  /* 0x0000000400049825 */ /* 0x020fc800078e0204 */
[----:B--2---:R-:W-:Y:S01]  /*0200*/  @!P0 FFMA R15, R6, R15, 1 ;  /* 0x3f800000060f8423 */ /* 0x004fe2000000000f */
[----:B-1----:R-:W-:-:S04]  /*0210*/  @!P0 IMAD.WIDE R6, R0, 0x4, R8 ;  /* 0x0000000400068825 */ /* 0x002fc800078e0208 */
[----:B---3--:R-:W-:Y:S01]  /*0220*/  @!P1 FFMA R11, R10, R17, 1 ;  /* 0x3f8000000a0b9423 */ /* 0x008fe20000000011 */
[----:B----4-:R-:W-:Y:S01]  /*0230*/  @!P2 FFMA R13, R12, R19, 1 ;  /* 0x3f8000000c0da423 */ /* 0x010fe20000000013 */
[----:B------:R0:W-:Y:S04]  /*0240*/  @!P0 STG.E desc[UR4][R6.64], R15 ;  /* 0x0000000f06008986 */ /* 0x0001e8000c101904 */
[----:B------:R0:W-:Y:S04]  /*0250*/  @!P1 STG.E desc[UR4][R4.64+0x4], R11 ;  /* 0x0000040b04009986 */ /* 0x0001e8000c101904 */
[----:B------:R0:W-:Y:S01]  /*0260*/  @!P2 STG.E desc[UR4][R2.64+0x8], R13 ;  /* 0x0000080d0200a986 */ /* 0x0001e2000c101904 */
[----:B------:R-:W-:Y:S05]  /*0270*/  @P3 EXIT ;  /* 0x000000000000394d */ /* 0x000fea0003800000 */
[----:B0-----:R-:W0:Y:S08]  /*0280*/  LDC.64 R2, c[0x0][0x380] ;  /* 0x0000e000ff027b82 */ /* 0x001e300000000a00 */
[----:B------:R-:W1:Y:S01]  /*0290*/  LDC.64 R4, c[0x0][0x388] ;  /* 0x0000e200ff047b82 */ /* 0x000e620000000a00 */
[----:B0-----:R-:W-:-:S06]  /*02a0*/  IMAD.WIDE R2, R0, 0x4, R2 ;  /* 0x0000000400027825 */ /* 0x001fcc00078e0202 */
[----:B------:R-:W2:Y:S01]  /*02b0*/  LDG.E.CONSTANT R2, desc[UR4][R2.64+0xc] ;  /* 0x00000c0402027981 */ /* 0x000ea2000c1e9900 */
[----:B------:R-:W-:Y:S02]  /*02c0*/  HFMA2 R7, -RZ, RZ, 2, 0 ;  /* 0x40000000ff077431 */ /* 0x000fe400000001ff */
[----:B-1----:R-:W-:-:S04]  /*02d0*/  IMAD.WIDE R4, R0, 0x4, R4 ;  /* 0x0000000400047825 */ /* 0x002fc800078e0204 */
[----:B--2---:R-:W-:-:S05]  /*02e0*/  FFMA R7, R2, R7, 1 ;  /* 0x3f80000002077423 */ /* 0x004fca0000000007 */
[----:B------:R-:W-:Y:S01]  /*02f0*/  STG.E desc[UR4][R4.64+0xc], R7 ;  /* 0x00000c0704007986 */ /* 0x000fe2000c101904 */
[----:B------:R-:W-:Y:S05]  /*0300*/  EXIT ;  /* 0x000000000000794d */ /* 0x000fea0003800000 */
.L_x_0:
[----:B------:R-:W-:-:S00]  /*0310*/  BRA `(.L_x_0) ;  /* 0xfffffffc00fc7947 */ /* 0x000fc0000383ffff */
[----:B------:R-:W-:-:S00]  /*0320*/  NOP ;  /* 0x0000000000007918 */ /* 0x000fc00000000000 */
        /* <DEDUP_REMOVED lines=13> */
.L_x_1:


//--------------------- .nv.shared.reserved.0     --------------------------
	.section	.nv.shared.reserved.0,"aw",@nobits
	.weak		__nv_reservedSMEM_offset_0_alias
	.size		__nv_reservedSMEM_offset_0_alias, 0, 64
	.other		__nv_reservedSMEM_offset_0_alias,@"STO_CUDA_RESERVED_SHARED STV_DEFAULT"
__nv_reservedSMEM_offset_0_alias:
	.zero		0
	.zero		64


//--------------------- .nv.constant0._Z15optimizedKernelPKfPfi --------------------------
	.section	.nv.constant0._Z15optimizedKernelPKfPfi,"a",@progbits
	.sectionflags	@""
	.align	4
.nv.constant0._Z15optimizedKernelPKfPfi:
	.zero		916


//--------------------- SYMBOLS --------------------------

	.type		.nv.reservedSmem.offset0,@object
	.size		.nv.reservedSmem.offset0,0x4
